//
// Generated by NVIDIA NVVM Compiler
//
// Compiler Build ID: CL-36424714
// Cuda compilation tools, release 13.0, V13.0.88
// Based on NVVM 20.0.0
//

.version 9.0
.target sm_100
.address_size 64

	// .globl	_Z8init_GPUPdii

.visible .entry _Z8init_GPUPdii(
	.param .u64 .ptr .align 1 _Z8init_GPUPdii_param_0,
	.param .u32 _Z8init_GPUPdii_param_1,
	.param .u32 _Z8init_GPUPdii_param_2
)
{
	.reg .pred 	%p<4>;
	.reg .b32 	%r<14>;
	.reg .b64 	%rd<5>;
	.reg .b64 	%fd<2>;

	ld.param.u64 	%rd1, [_Z8init_GPUPdii_param_0];
	ld.param.u32 	%r4, [_Z8init_GPUPdii_param_1];
	ld.param.u32 	%r5, [_Z8init_GPUPdii_param_2];
	mov.u32 	%r6, %tid.x;
	mov.u32 	%r7, %ctaid.x;
	mov.u32 	%r8, %ntid.x;
	mad.lo.s32 	%r1, %r7, %r8, %r6;
	mov.u32 	%r9, %tid.y;
	mov.u32 	%r10, %ctaid.y;
	mov.u32 	%r11, %ntid.y;
	mad.lo.s32 	%r12, %r10, %r11, %r9;
	setp.ge.s32 	%p1, %r1, %r4;
	setp.ge.s32 	%p2, %r12, %r5;
	or.pred  	%p3, %p1, %p2;
	@%p3 bra 	$L__BB0_2;
	cvta.to.global.u64 	%rd2, %rd1;
	mad.lo.s32 	%r13, %r5, %r1, %r12;
	cvt.rn.f64.s32 	%fd1, %r13;
	mul.wide.s32 	%rd3, %r13, 8;
	add.s64 	%rd4, %rd2, %rd3;
	st.global.f64 	[%rd4], %fd1;
$L__BB0_2:
	ret;

}
	// .globl	_Z8mult_GPUPdS_S_iii
.visible .entry _Z8mult_GPUPdS_S_iii(
	.param .u64 .ptr .align 1 _Z8mult_GPUPdS_S_iii_param_0,
	.param .u64 .ptr .align 1 _Z8mult_GPUPdS_S_iii_param_1,
	.param .u64 .ptr .align 1 _Z8mult_GPUPdS_S_iii_param_2,
	.param .u32 _Z8mult_GPUPdS_S_iii_param_3,
	.param .u32 _Z8mult_GPUPdS_S_iii_param_4,
	.param .u32 _Z8mult_GPUPdS_S_iii_param_5
)
{
	.reg .pred 	%p<13>;
	.reg .b32 	%r<46>;
	.reg .b64 	%rd<39>;
	.reg .b64 	%fd<68>;

	ld.param.u64 	%rd4, [_Z8mult_GPUPdS_S_iii_param_0];
	ld.param.u64 	%rd5, [_Z8mult_GPUPdS_S_iii_param_1];
	ld.param.u64 	%rd3, [_Z8mult_GPUPdS_S_iii_param_2];
	ld.param.u32 	%r22, [_Z8mult_GPUPdS_S_iii_param_3];
	ld.param.u32 	%r20, [_Z8mult_GPUPdS_S_iii_param_4];
	ld.param.u32 	%r23, [_Z8mult_GPUPdS_S_iii_param_5];
	cvta.to.global.u64 	%rd1, %rd5;
	cvta.to.global.u64 	%rd2, %rd4;
	mov.u32 	%r24, %tid.x;
	mov.u32 	%r25, %ctaid.x;
	mov.u32 	%r26, %ntid.x;
	mad.lo.s32 	%r1, %r25, %r26, %r24;
	mov.u32 	%r27, %tid.y;
	mov.u32 	%r28, %ctaid.y;
	mov.u32 	%r29, %ntid.y;
	mad.lo.s32 	%r30, %r28, %r29, %r27;
	setp.ge.s32 	%p1, %r1, %r22;
	setp.ge.s32 	%p2, %r30, %r23;
	or.pred  	%p3, %p1, %p2;
	@%p3 bra 	$L__BB1_14;
	setp.lt.s32 	%p4, %r20, 1;
	mov.f64 	%fd67, 0d0000000000000000;
	@%p4 bra 	$L__BB1_13;
	mul.lo.s32 	%r3, %r20, %r1;
	and.b32  	%r4, %r20, 7;
	setp.lt.u32 	%p5, %r20, 8;
	mov.f64 	%fd67, 0d0000000000000000;
	mov.b32 	%r44, 0;
	@%p5 bra 	$L__BB1_5;
	and.b32  	%r44, %r20, 2147483640;
	neg.s32 	%r42, %r44;
	shl.b32 	%r7, %r23, 3;
	mov.f64 	%fd67, 0d0000000000000000;
	mul.wide.s32 	%rd10, %r23, 8;
	mov.u32 	%r40, %r3;
	mov.u32 	%r41, %r30;
$L__BB1_4:
	.pragma "nounroll";
	mul.wide.s32 	%rd6, %r40, 8;
	add.s64 	%rd7, %rd2, %rd6;
	ld.global.f64 	%fd17, [%rd7];
	mul.wide.s32 	%rd8, %r41, 8;
	add.s64 	%rd9, %rd1, %rd8;
	ld.global.f64 	%fd18, [%rd9];
	fma.rn.f64 	%fd19, %fd17, %fd18, %fd67;
	ld.global.f64 	%fd20, [%rd7+8];
	add.s64 	%rd11, %rd9, %rd10;
	ld.global.f64 	%fd21, [%rd11];
	fma.rn.f64 	%fd22, %fd20, %fd21, %fd19;
	ld.global.f64 	%fd23, [%rd7+16];
	add.s64 	%rd12, %rd11, %rd10;
	ld.global.f64 	%fd24, [%rd12];
	fma.rn.f64 	%fd25, %fd23, %fd24, %fd22;
	ld.global.f64 	%fd26, [%rd7+24];
	add.s64 	%rd13, %rd12, %rd10;
	ld.global.f64 	%fd27, [%rd13];
	fma.rn.f64 	%fd28, %fd26, %fd27, %fd25;
	ld.global.f64 	%fd29, [%rd7+32];
	add.s64 	%rd14, %rd13, %rd10;
	ld.global.f64 	%fd30, [%rd14];
	fma.rn.f64 	%fd31, %fd29, %fd30, %fd28;
	ld.global.f64 	%fd32, [%rd7+40];
	add.s64 	%rd15, %rd14, %rd10;
	ld.global.f64 	%fd33, [%rd15];
	fma.rn.f64 	%fd34, %fd32, %fd33, %fd31;
	ld.global.f64 	%fd35, [%rd7+48];
	add.s64 	%rd16, %rd15, %rd10;
	ld.global.f64 	%fd36, [%rd16];
	fma.rn.f64 	%fd37, %fd35, %fd36, %fd34;
	ld.global.f64 	%fd38, [%rd7+56];
	add.s64 	%rd17, %rd16, %rd10;
	ld.global.f64 	%fd39, [%rd17];
	fma.rn.f64 	%fd67, %fd38, %fd39, %fd37;
	add.s32 	%r42, %r42, 8;
	add.s32 	%r41, %r41, %r7;
	add.s32 	%r40, %r40, 8;
	setp.ne.s32 	%p6, %r42, 0;
	@%p6 bra 	$L__BB1_4;
$L__BB1_5:
	setp.eq.s32 	%p7, %r4, 0;
	@%p7 bra 	$L__BB1_13;
	and.b32  	%r15, %r20, 3;
	setp.lt.u32 	%p8, %r4, 4;
	@%p8 bra 	$L__BB1_8;
	add.s32 	%r32, %r44, %r3;
	mul.wide.s32 	%rd18, %r32, 8;
	add.s64 	%rd19, %rd2, %rd18;
	ld.global.f64 	%fd41, [%rd19];
	mad.lo.s32 	%r33, %r44, %r23, %r30;
	mul.wide.s32 	%rd20, %r33, 8;
	add.s64 	%rd21, %rd1, %rd20;
	ld.global.f64 	%fd42, [%rd21];
	fma.rn.f64 	%fd43, %fd41, %fd42, %fd67;
	ld.global.f64 	%fd44, [%rd19+8];
	mul.wide.s32 	%rd22, %r23, 8;
	add.s64 	%rd23, %rd21, %rd22;
	ld.global.f64 	%fd45, [%rd23];
	fma.rn.f64 	%fd46, %fd44, %fd45, %fd43;
	ld.global.f64 	%fd47, [%rd19+16];
	add.s64 	%rd24, %rd23, %rd22;
	ld.global.f64 	%fd48, [%rd24];
	fma.rn.f64 	%fd49, %fd47, %fd48, %fd46;
	ld.global.f64 	%fd50, [%rd19+24];
	add.s64 	%rd25, %rd24, %rd22;
	ld.global.f64 	%fd51, [%rd25];
	fma.rn.f64 	%fd67, %fd50, %fd51, %fd49;
	add.s32 	%r44, %r44, 4;
$L__BB1_8:
	setp.eq.s32 	%p9, %r15, 0;
	@%p9 bra 	$L__BB1_13;
	setp.eq.s32 	%p10, %r15, 1;
	@%p10 bra 	$L__BB1_11;
	add.s32 	%r34, %r44, %r3;
	mul.wide.s32 	%rd26, %r34, 8;
	add.s64 	%rd27, %rd2, %rd26;
	ld.global.f64 	%fd53, [%rd27];
	mad.lo.s32 	%r35, %r44, %r23, %r30;
	mul.wide.s32 	%rd28, %r35, 8;
	add.s64 	%rd29, %rd1, %rd28;
	ld.global.f64 	%fd54, [%rd29];
	fma.rn.f64 	%fd55, %fd53, %fd54, %fd67;
	ld.global.f64 	%fd56, [%rd27+8];
	mul.wide.s32 	%rd30, %r23, 8;
	add.s64 	%rd31, %rd29, %rd30;
	ld.global.f64 	%fd57, [%rd31];
	fma.rn.f64 	%fd67, %fd56, %fd57, %fd55;
	add.s32 	%r44, %r44, 2;
$L__BB1_11:
	and.b32  	%r36, %r20, 1;
	setp.eq.b32 	%p11, %r36, 1;
	not.pred 	%p12, %p11;
	@%p12 bra 	$L__BB1_13;
	add.s32 	%r37, %r44, %r3;
	mul.wide.s32 	%rd32, %r37, 8;
	add.s64 	%rd33, %rd2, %rd32;
	ld.global.f64 	%fd58, [%rd33];
	mad.lo.s32 	%r38, %r44, %r23, %r30;
	mul.wide.s32 	%rd34, %r38, 8;
	add.s64 	%rd35, %rd1, %rd34;
	ld.global.f64 	%fd59, [%rd35];
	fma.rn.f64 	%fd67, %fd58, %fd59, %fd67;
$L__BB1_13:
	mad.lo.s32 	%r39, %r23, %r1, %r30;
	cvta.to.global.u64 	%rd36, %rd3;
	mul.wide.s32 	%rd37, %r39, 8;
	add.s64 	%rd38, %rd36, %rd37;
	st.global.f64 	[%rd38], %fd67;
$L__BB1_14:
	ret;

}


// ===== COMPILED SASS (sm_100) =====

	.target	sm_100

	.elftype	@"ET_EXEC"


//--------------------- .note.nv.tkinfo           --------------------------
	.section	.note.nv.tkinfo,"",@"SHT_NOTE"
	.sectionflags	@"SHF_NOTE_NV_TKINFO"
	.tkinfo
        /*0018*/ 	.word	0x00000002
        /*0030*/ 	.string	""
        /*0030*/ 	.string	"ptxas"
        /*0030*/ 	.string	"Cuda compilation tools, release 13.0, V13.0.88"
        /*0030*/ 	.string	"Build cuda_13.0.r13.0/compiler.36424714_0"
        /*0030*/ 	.string	"-arch sm_100 -m 64 "



//--------------------- .note.nv.cuinfo           --------------------------
	.section	.note.nv.cuinfo,"",@"SHT_NOTE"
	.sectionflags	@"SHF_NOTE_NV_CUINFO"
        /*0018*/ 	.short	0x0002
        /*001a*/ 	.short	0x0064
        /*001c*/ 	.short	0x0082
	.zero		2


//--------------------- .nv.info                  --------------------------
	.section	.nv.info,"",@"SHT_CUDA_INFO"
	.align	4


	//----- nvinfo : EIATTR_REGCOUNT
	.align		4
        /*0000*/ 	.byte	0x04, 0x2f
        /*0002*/ 	.short	(.L_1 - .L_0)
	.align		4
.L_0:
        /*0004*/ 	.word	index@(_Z8init_GPUPdii)
        /*0008*/ 	.word	0x0000000a


	//----- nvinfo : EIATTR_FRAME_SIZE
	.align		4
.L_1:
        /*000c*/ 	.byte	0x04, 0x11
        /*000e*/ 	.short	(.L_3 - .L_2)
	.align		4
.L_2:
        /*0010*/ 	.word	index@(_Z8init_GPUPdii)
        /*0014*/ 	.word	0x00000000


	//----- nvinfo : EIATTR_REGCOUNT
	.align		4
.L_3:
        /*0018*/ 	.byte	0x04, 0x2f
        /*001a*/ 	.short	(.L_5 - .L_4)
	.align		4
.L_4:
        /*001c*/ 	.word	index@(_Z8mult_GPUPdS_S_iii)
        /*0020*/ 	.word	0x00000020


	//----- nvinfo : EIATTR_FRAME_SIZE
	.align		4
.L_5:
        /*0024*/ 	.byte	0x04, 0x11
        /*0026*/ 	.short	(.L_7 - .L_6)
	.align		4
.L_6:
        /*0028*/ 	.word	index@(_Z8mult_GPUPdS_S_iii)
        /*002c*/ 	.word	0x00000000


	//----- nvinfo : EIATTR_MIN_STACK_SIZE
	.align		4
.L_7:
        /*0030*/ 	.byte	0x04, 0x12
        /*0032*/ 	.short	(.L_9 - .L_8)
	.align		4
.L_8:
        /*0034*/ 	.word	index@(_Z8mult_GPUPdS_S_iii)
        /*0038*/ 	.word	0x00000000


	//----- nvinfo : EIATTR_MIN_STACK_SIZE
	.align		4
.L_9:
        /*003c*/ 	.byte	0x04, 0x12
        /*003e*/ 	.short	(.L_11 - .L_10)
	.align		4
.L_10:
        /*0040*/ 	.word	index@(_Z8init_GPUPdii)
        /*0044*/ 	.word	0x00000000
.L_11:


//--------------------- .nv.compat                --------------------------
	.section	.nv.compat,"",@"SHT_CUDA_COMPAT_INFO"
	.align	4
        /*0000*/ 	.byte	0x02, 0x09, 0x00, 0x00, 0x02, 0x02, 0x01, 0x00, 0x02, 0x05, 0x05, 0x00, 0x03, 0x07, 0x01, 0x01
        /*0010*/ 	.byte	0x02, 0x03, 0x00, 0x00, 0x02, 0x06, 0x01, 0x00, 0x04, 0x0b, 0x08, 0x00, 0x01, 0x00, 0x00, 0x00
        /*0020*/ 	.byte	0x00, 0x00, 0x00, 0x00


//--------------------- .nv.info._Z8mult_GPUPdS_S_iii --------------------------
	.section	.nv.info._Z8mult_GPUPdS_S_iii,"",@"SHT_CUDA_INFO"
	.sectionflags	@""
	.align	4


	//----- nvinfo : EIATTR_CUDA_API_VERSION
	.align		4
        /*0000*/ 	.byte	0x04, 0x37
        /*0002*/ 	.short	(.L_13 - .L_12)
.L_12:
        /*0004*/ 	.word	0x00000082


	//----- nvinfo : EIATTR_KPARAM_INFO
	.align		4
.L_13:
        /*0008*/ 	.byte	0x04, 0x17
        /*000a*/ 	.short	(.L_15 - .L_14)
.L_14:
        /*000c*/ 	.word	0x00000000
        /*0010*/ 	.short	0x0005
        /*0012*/ 	.short	0x0020
        /*0014*/ 	.byte	0x00, 0xf0, 0x11, 0x00


	//----- nvinfo : EIATTR_KPARAM_INFO
	.align		4
.L_15:
        /*0018*/ 	.byte	0x04, 0x17
        /*001a*/ 	.short	(.L_17 - .L_16)
.L_16:
        /*001c*/ 	.word	0x00000000
        /*0020*/ 	.short	0x0004
        /*0022*/ 	.short	0x001c
        /*0024*/ 	.byte	0x00, 0xf0, 0x11, 0x00


	//----- nvinfo : EIATTR_KPARAM_INFO
	.align		4
.L_17:
        /*0028*/ 	.byte	0x04, 0x17
        /*002a*/ 	.short	(.L_19 - .L_18)
.L_18:
        /*002c*/ 	.word	0x00000000
        /*0030*/ 	.short	0x0003
        /*0032*/ 	.short	0x0018
        /*0034*/ 	.byte	0x00, 0xf0, 0x11, 0x00


	//----- nvinfo : EIATTR_KPARAM_INFO
	.align		4
.L_19:
        /*0038*/ 	.byte	0x04, 0x17
        /*003a*/ 	.short	(.L_21 - .L_20)
.L_20:
        /*003c*/ 	.word	0x00000000
        /*0040*/ 	.short	0x0002
        /*0042*/ 	.short	0x0010
        /*0044*/ 	.byte	0x00, 0xf5, 0x21, 0x00


	//----- nvinfo : EIATTR_KPARAM_INFO
	.align		4
.L_21:
        /*0048*/ 	.byte	0x04, 0x17
        /*004a*/ 	.short	(.L_23 - .L_22)
.L_22:
        /*004c*/ 	.word	0x00000000
        /*0050*/ 	.short	0x0001
        /*0052*/ 	.short	0x0008
        /*0054*/ 	.byte	0x00, 0xf5, 0x21, 0x00


	//----- nvinfo : EIATTR_KPARAM_INFO
	.align		4
.L_23:
        /*0058*/ 	.byte	0x04, 0x17
        /*005a*/ 	.short	(.L_25 - .L_24)
.L_24:
        /*005c*/ 	.word	0x00000000
        /*0060*/ 	.short	0x0000
        /*0062*/ 	.short	0x0000
        /*0064*/ 	.byte	0x00, 0xf5, 0x21, 0x00


	//----- nvinfo : EIATTR_SPARSE_MMA_MASK
	.align		4
.L_25:
        /*0068*/ 	.byte	0x03, 0x50
        /*006a*/ 	.short	0x0000


	//----- nvinfo : EIATTR_MAXREG_COUNT
	.align		4
        /*006c*/ 	.byte	0x03, 0x1b
        /*006e*/ 	.short	0x00ff


	//----- nvinfo : EIATTR_MERCURY_ISA_VERSION
	.align		4
        /*0070*/ 	.byte	0x03, 0x5f
        /*0072*/ 	.short	0x0101


	//----- nvinfo : EIATTR_VRC_CTA_INIT_COUNT
	.align		4
        /*0074*/ 	.byte	0x02, 0x4a
	.zero		1
	.zero		1


	//----- nvinfo : EIATTR_EXIT_INSTR_OFFSETS
	.align		4
        /*0078*/ 	.byte	0x04, 0x1c
        /*007a*/ 	.short	(.L_27 - .L_26)


	//   ....[0]....
.L_26:
        /*007c*/ 	.word	0x000000d0


	//   ....[1]....
        /*0080*/ 	.word	0x00000810


	//----- nvinfo : EIATTR_CBANK_PARAM_SIZE
	.align		4
.L_27:
        /*0084*/ 	.byte	0x03, 0x19
        /*0086*/ 	.short	0x0024


	//----- nvinfo : EIATTR_PARAM_CBANK
	.align		4
        /*0088*/ 	.byte	0x04, 0x0a
        /*008a*/ 	.short	(.L_29 - .L_28)
	.align		4
.L_28:
        /*008c*/ 	.word	index@(.nv.constant0._Z8mult_GPUPdS_S_iii)
        /*0090*/ 	.short	0x0380
        /*0092*/ 	.short	0x0024


	//----- nvinfo : EIATTR_SW_WAR
	.align		4
.L_29:
        /*0094*/ 	.byte	0x04, 0x36
        /*0096*/ 	.short	(.L_31 - .L_30)
.L_30:
        /*0098*/ 	.word	0x00000008
.L_31:


//--------------------- .nv.info._Z8init_GPUPdii  --------------------------
	.section	.nv.info._Z8init_GPUPdii,"",@"SHT_CUDA_INFO"
	.sectionflags	@""
	.align	4


	//----- nvinfo : EIATTR_CUDA_API_VERSION
	.align		4
        /*0000*/ 	.byte	0x04, 0x37
        /*0002*/ 	.short	(.L_33 - .L_32)
.L_32:
        /*0004*/ 	.word	0x00000082


	//----- nvinfo : EIATTR_KPARAM_INFO
	.align		4
.L_33:
        /*0008*/ 	.byte	0x04, 0x17
        /*000a*/ 	.short	(.L_35 - .L_34)
.L_34:
        /*000c*/ 	.word	0x00000000
        /*0010*/ 	.short	0x0002
        /*0012*/ 	.short	0x000c
        /*0014*/ 	.byte	0x00, 0xf0, 0x11, 0x00


	//----- nvinfo : EIATTR_KPARAM_INFO
	.align		4
.L_35:
        /*0018*/ 	.byte	0x04, 0x17
        /*001a*/ 	.short	(.L_37 - .L_36)
.L_36:
        /*001c*/ 	.word	0x00000000
        /*0020*/ 	.short	0x0001
        /*0022*/ 	.short	0x0008
        /*0024*/ 	.byte	0x00, 0xf0, 0x11, 0x00


	//----- nvinfo : EIATTR_KPARAM_INFO
	.align		4
.L_37:
        /*0028*/ 	.byte	0x04, 0x17
        /*002a*/ 	.short	(.L_39 - .L_38)
.L_38:
        /*002c*/ 	.word	0x00000000
        /*0030*/ 	.short	0x0000
        /*0032*/ 	.short	0x0000
        /*0034*/ 	.byte	0x00, 0xf5, 0x21, 0x00


	//----- nvinfo : EIATTR_SPARSE_MMA_MASK
	.align		4
.L_39:
        /*0038*/ 	.byte	0x03, 0x50
        /*003a*/ 	.short	0x0000


	//----- nvinfo : EIATTR_MAXREG_COUNT
	.align		4
        /*003c*/ 	.byte	0x03, 0x1b
        /*003e*/ 	.short	0x00ff


	//----- nvinfo : EIATTR_MERCURY_ISA_VERSION
	.align		4
        /*0040*/ 	.byte	0x03, 0x5f
        /*0042*/ 	.short	0x0101


	//----- nvinfo : EIATTR_VRC_CTA_INIT_COUNT
	.align		4
        /*0044*/ 	.byte	0x02, 0x4a
	.zero		1
	.zero		1


	//----- nvinfo : EIATTR_EXIT_INSTR_OFFSETS
	.align		4
        /*0048*/ 	.byte	0x04, 0x1c
        /*004a*/ 	.short	(.L_41 - .L_40)


	//   ....[0]....
.L_40:
        /*004c*/ 	.word	0x000000c0


	//   ....[1]....
        /*0050*/ 	.word	0x00000130


	//----- nvinfo : EIATTR_CBANK_PARAM_SIZE
	.align		4
.L_41:
        /*0054*/ 	.byte	0x03, 0x19
        /*0056*/ 	.short	0x0010


	//----- nvinfo : EIATTR_PARAM_CBANK
	.align		4
        /*0058*/ 	.byte	0x04, 0x0a
        /*005a*/ 	.short	(.L_43 - .L_42)
	.align		4
.L_42:
        /*005c*/ 	.word	index@(.nv.constant0._Z8init_GPUPdii)
        /*0060*/ 	.short	0x0380
        /*0062*/ 	.short	0x0010


	//----- nvinfo : EIATTR_SW_WAR
	.align		4
.L_43:
        /*0064*/ 	.byte	0x04, 0x36
        /*0066*/ 	.short	(.L_45 - .L_44)
.L_44:
        /*0068*/ 	.word	0x00000008
.L_45:


//--------------------- .nv.callgraph             --------------------------
	.section	.nv.callgraph,"",@"SHT_CUDA_CALLGRAPH"
	.align	4
	.sectionentsize	8
	.align		4
        /*0000*/ 	.word	0x00000000
	.align		4
        /*0004*/ 	.word	0xffffffff
	.align		4
        /*0008*/ 	.word	0x00000000
	.align		4
        /*000c*/ 	.word	0xfffffffe
	.align		4
        /*0010*/ 	.word	0x00000000
	.align		4
        /*0014*/ 	.word	0xfffffffd
	.align		4
        /*0018*/ 	.word	0x00000000
	.align		4
        /*001c*/ 	.word	0xfffffffc


//--------------------- .text._Z8mult_GPUPdS_S_iii --------------------------
	.section	.text._Z8mult_GPUPdS_S_iii,"ax",@progbits
	.align	128
        .global         _Z8mult_GPUPdS_S_iii
        .type           _Z8mult_GPUPdS_S_iii,@function
        .size           _Z8mult_GPUPdS_S_iii,(.L_x_6 - _Z8mult_GPUPdS_S_iii)
        .other          _Z8mult_GPUPdS_S_iii,@"STO_CUDA_ENTRY STV_DEFAULT"
_Z8mult_GPUPdS_S_iii:
.text._Z8mult_GPUPdS_S_iii:
[----:B------:R-:W-:Y:S01]  /*0000*/  LDC R1, c[0x0][0x37c] ;  /* 0x0000df00ff017b82 */ /* 0x000fe20000000800 */
[----:B------:R-:W0:Y:S07]  /*0010*/  S2R R3, SR_TID.Y ;  /* 0x0000000000037919 */ /* 0x000e2e0000002200 */
[----:B------:R-:W1:Y:S01]  /*0020*/  LDC R5, c[0x0][0x360] ;  /* 0x0000d800ff057b82 */ /* 0x000e620000000800 */
[----:B------:R-:W2:Y:S01]  /*0030*/  LDCU UR6, c[0x0][0x398] ;  /* 0x00007300ff0677ac */ /* 0x000ea20008000800 */
[----:B------:R-:W1:Y:S06]  /*0040*/  S2R R2, SR_TID.X ;  /* 0x0000000000027919 */ /* 0x000e6c0000002100 */
[----:B------:R-:W0:Y:S08]  /*0050*/  S2UR UR5, SR_CTAID.Y ;  /* 0x00000000000579c3 */ /* 0x000e300000002600 */
[----:B------:R-:W0:Y:S08]  /*0060*/  LDC R4, c[0x0][0x364] ;  /* 0x0000d900ff047b82 */ /* 0x000e300000000800 */
[----:B------:R-:W1:Y:S08]  /*0070*/  S2UR UR4, SR_CTAID.X ;  /* 0x00000000000479c3 */ /* 0x000e700000002500 */
[----:B------:R-:W3:Y:S01]  /*0080*/  LDC R0, c[0x0][0x3a0] ;  /* 0x0000e800ff007b82 */ /* 0x000ee20000000800 */
[----:B0-----:R-:W-:-:S02]  /*0090*/  IMAD R3, R4, UR5, R3 ;  /* 0x0000000504037c24 */ /* 0x001fc4000f8e0203 */
[----:B-1----:R-:W-:-:S03]  /*00a0*/  IMAD R2, R5, UR4, R2 ;  /* 0x0000000405027c24 */ /* 0x002fc6000f8e0202 */
[----:B---3--:R-:W-:-:S04]  /*00b0*/  ISETP.GE.AND P0, PT, R3, R0, PT ;  /* 0x000000000300720c */ /* 0x008fc80003f06270 */
[----:B--2---:R-:W-:-:S13]  /*00c0*/  ISETP.GE.OR P0, PT, R2, UR6, P0 ;  /* 0x0000000602007c0c */ /* 0x004fda0008706670 */
[----:B------:R-:W-:Y:S05]  /*00d0*/  @P0 EXIT ;  /* 0x000000000000094d */ /* 0x000fea0003800000 */
[----:B------:R-:W0:Y:S01]  /*00e0*/  LDC R5, c[0x0][0x39c] ;  /* 0x0000e700ff057b82 */ /* 0x000e220000000800 */
[----:B------:R-:W1:Y:S01]  /*00f0*/  LDCU.64 UR4, c[0x0][0x358] ;  /* 0x00006b00ff0477ac */ /* 0x000e620008000a00 */
[----:B------:R-:W-:Y:S02]  /*0100*/  CS2R R12, SRZ ;  /* 0x00000000000c7805 */ /* 0x000fe4000001ff00 */
[----:B0-----:R-:W-:-:S13]  /*0110*/  ISETP.GE.AND P0, PT, R5, 0x1, PT ;  /* 0x000000010500780c */ /* 0x001fda0003f06270 */
[----:B-1----:R-:W-:Y:S05]  /*0120*/  @!P0 BRA `(.L_x_0) ;  /* 0x0000000400a88947 */ /* 0x002fea0003800000 */
[C---:B------:R-:W-:Y:S01]  /*0130*/  ISETP.GE.U32.AND P1, PT, R5.reuse, 0x8, PT ;  /* 0x000000080500780c */ /* 0x040fe20003f26070 */
[----:B------:R-:W-:Y:S01]  /*0140*/  HFMA2 R24, -RZ, RZ, 0, 0 ;  /* 0x00000000ff187431 */ /* 0x000fe200000001ff */
[----:B------:R-:W-:Y:S01]  /*0150*/  LOP3.LUT R6, R5, 0x7, RZ, 0xc0, !PT ;  /* 0x0000000705067812 */ /* 0x000fe200078ec0ff */
[----:B------:R-:W-:Y:S01]  /*0160*/  IMAD R7, R2, R5, RZ ;  /* 0x0000000502077224 */ /* 0x000fe200078e02ff */
[----:B------:R-:W-:Y:S02]  /*0170*/  CS2R R12, SRZ ;  /* 0x00000000000c7805 */ /* 0x000fe4000001ff00 */
[----:B------:R-:W-:-:S07]  /*0180*/  ISETP.NE.AND P0, PT, R6, RZ, PT ;  /* 0x000000ff0600720c */ /* 0x000fce0003f05270 */
[----:B------:R-:W-:Y:S06]  /*0190*/  @!P1 BRA `(.L_x_1) ;  /* 0x0000000000b49947 */ /* 0x000fec0003800000 */
[----:B------:R-:W-:Y:S02]  /*01a0*/  LOP3.LUT R24, R5, 0x7ffffff8, RZ, 0xc0, !PT ;  /* 0x7ffffff805187812 */ /* 0x000fe400078ec0ff */
[----:B------:R-:W-:Y:S02]  /*01b0*/  CS2R R12, SRZ ;  /* 0x00000000000c7805 */ /* 0x000fe4000001ff00 */
[----:B------:R-:W-:Y:S02]  /*01c0*/  MOV R4, R7 ;  /* 0x0000000700047202 */ /* 0x000fe40000000f00 */
[----:B------:R-:W-:Y:S02]  /*01d0*/  MOV R25, R3 ;  /* 0x0000000300197202 */ /* 0x000fe40000000f00 */
[----:B------:R-:W-:-:S07]  /*01e0*/  IADD3 R26, PT, PT, -R24, RZ, RZ ;  /* 0x000000ff181a7210 */ /* 0x000fce0007ffe1ff */
.L_x_2:
[----:B------:R-:W0:Y:S08]  /*01f0*/  LDC.64 R22, c[0x0][0x380] ;  /* 0x0000e000ff167b82 */ /* 0x000e300000000a00 */
[----:B------:R-:W1:Y:S01]  /*0200*/  LDC.64 R18, c[0x0][0x388] ;  /* 0x0000e200ff127b82 */ /* 0x000e620000000a00 */
[----:B0-----:R-:W-:-:S05]  /*0210*/  IMAD.WIDE R22, R4, 0x8, R22 ;  /* 0x0000000804167825 */ /* 0x001fca00078e0216 */
[----:B------:R-:W2:Y:S01]  /*0220*/  LDG.E.64 R10, desc[UR4][R22.64] ;  /* 0x00000004160a7981 */ /* 0x000ea2000c1e1b00 */
[----:B-1----:R-:W-:-:S03]  /*0230*/  IMAD.WIDE R18, R25, 0x8, R18 ;  /* 0x0000000819127825 */ /* 0x002fc600078e0212 */
[----:B------:R-:W3:Y:S04]  /*0240*/  LDG.E.64 R8, desc[UR4][R22.64+0x8] ;  /* 0x0000080416087981 */ /* 0x000ee8000c1e1b00 */
[----:B------:R-:W2:Y:S01]  /*0250*/  LDG.E.64 R16, desc[UR4][R18.64] ;  /* 0x0000000412107981 */ /* 0x000ea2000c1e1b00 */
[----:B------:R-:W-:-:S05]  /*0260*/  IMAD.WIDE R28, R0, 0x8, R18 ;  /* 0x00000008001c7825 */ /* 0x000fca00078e0212 */
[----:B------:R-:W3:Y:S01]  /*0270*/  LDG.E.64 R14, desc[UR4][R28.64] ;  /* 0x000000041c0e7981 */ /* 0x000ee2000c1e1b00 */
[----:B------:R-:W-:Y:S01]  /*0280*/  IMAD.WIDE R20, R0, 0x8, R28 ;  /* 0x0000000800147825 */ /* 0x000fe200078e021c */
[----:B--2---:R-:W-:Y:S02]  /*0290*/  DFMA R16, R10, R16, R12 ;  /* 0x000000100a10722b */ /* 0x004fe4000000000c */
[----:B------:R-:W2:Y:S04]  /*02a0*/  LDG.E.64 R12, desc[UR4][R22.64+0x10] ;  /* 0x00001004160c7981 */ /* 0x000ea8000c1e1b00 */
[----:B------:R0:W2:Y:S02]  /*02b0*/  LDG.E.64 R10, desc[UR4][R20.64] ;  /* 0x00000004140a7981 */ /* 0x0000a4000c1e1b00 */
[----:B---3--:R-:W-:-:S02]  /*02c0*/  DFMA R14, R8, R14, R16 ;  /* 0x0000000e080e722b */ /* 0x008fc40000000010 */
[----:B------:R-:W3:Y:S01]  /*02d0*/  LDG.E.64 R8, desc[UR4][R22.64+0x18] ;  /* 0x0000180416087981 */ /* 0x000ee2000c1e1b00 */
[----:B0-----:R-:W-:-:S05]  /*02e0*/  IMAD.WIDE R20, R0, 0x8, R20 ;  /* 0x0000000800147825 */ /* 0x001fca00078e0214 */
[----:B------:R-:W3:Y:S01]  /*02f0*/  LDG.E.64 R16, desc[UR4][R20.64] ;  /* 0x0000000414107981 */ /* 0x000ee2000c1e1b00 */
[C---:B------:R-:W-:Y:S01]  /*0300*/  IMAD.WIDE R18, R0.reuse, 0x8, R20 ;  /* 0x0000000800127825 */ /* 0x040fe200078e0214 */
[----:B--2---:R-:W-:Y:S02]  /*0310*/  DFMA R10, R12, R10, R14 ;  /* 0x0000000a0c0a722b */ /* 0x004fe4000000000e */
[----:B------:R-:W2:Y:S04]  /*0320*/  LDG.E.64 R20, desc[UR4][R22.64+0x38] ;  /* 0x0000380416147981 */ /* 0x000ea8000c1e1b00 */
[----:B------:R-:W4:Y:S04]  /*0330*/  LDG.E.64 R14, desc[UR4][R22.64+0x20] ;  /* 0x00002004160e7981 */ /* 0x000f28000c1e1b00 */
[----:B------:R-:W4:Y:S01]  /*0340*/  LDG.E.64 R12, desc[UR4][R18.64] ;  /* 0x00000004120c7981 */ /* 0x000f22000c1e1b00 */
[----:B------:R-:W-:Y:S01]  /*0350*/  IMAD.WIDE R28, R0, 0x8, R18 ;  /* 0x00000008001c7825 */ /* 0x000fe200078e0212 */
[----:B---3--:R-:W-:-:S02]  /*0360*/  DFMA R16, R8, R16, R10 ;  /* 0x000000100810722b */ /* 0x008fc4000000000a */
[----:B------:R-:W3:Y:S04]  /*0370*/  LDG.E.64 R8, desc[UR4][R22.64+0x28] ;  /* 0x0000280416087981 */ /* 0x000ee8000c1e1b00 */
[----:B------:R0:W3:Y:S02]  /*0380*/  LDG.E.64 R10, desc[UR4][R28.64] ;  /* 0x000000041c0a7981 */ /* 0x0000e4000c1e1b00 */
[----:B0-----:R-:W-:-:S04]  /*0390*/  IMAD.WIDE R28, R0, 0x8, R28 ;  /* 0x00000008001c7825 */ /* 0x001fc800078e021c */
[----:B------:R-:W-:-:S06]  /*03a0*/  IMAD.WIDE R18, R0, 0x8, R28 ;  /* 0x0000000800127825 */ /* 0x000fcc00078e021c */
[----:B------:R-:W2:Y:S01]  /*03b0*/  LDG.E.64 R18, desc[UR4][R18.64] ;  /* 0x0000000412127981 */ /* 0x000ea2000c1e1b00 */
[----:B----4-:R-:W-:-:S03]  /*03c0*/  DFMA R12, R14, R12, R16 ;  /* 0x0000000c0e0c722b */ /* 0x010fc60000000010 */
[----:B------:R-:W4:Y:S04]  /*03d0*/  LDG.E.64 R14, desc[UR4][R22.64+0x30] ;  /* 0x00003004160e7981 */ /* 0x000f28000c1e1b00 */
[----:B------:R-:W4:Y:S01]  /*03e0*/  LDG.E.64 R16, desc[UR4][R28.64] ;  /* 0x000000041c107981 */ /* 0x000f22000c1e1b00 */
[----:B------:R-:W-:Y:S01]  /*03f0*/  IADD3 R26, PT, PT, R26, 0x8, RZ ;  /* 0x000000081a1a7810 */ /* 0x000fe20007ffe0ff */
[----:B---3--:R-:W-:-:S03]  /*0400*/  DFMA R8, R8, R10, R12 ;  /* 0x0000000a0808722b */ /* 0x008fc6000000000c */
[----:B------:R-:W-:Y:S02]  /*0410*/  ISETP.NE.AND P1, PT, R26, RZ, PT ;  /* 0x000000ff1a00720c */ /* 0x000fe40003f25270 */
[----:B------:R-:W-:Y:S02]  /*0420*/  IADD3 R4, PT, PT, R4, 0x8, RZ ;  /* 0x0000000804047810 */ /* 0x000fe40007ffe0ff */
[----:B------:R-:W-:Y:S01]  /*0430*/  LEA R25, R0, R25, 0x3 ;  /* 0x0000001900197211 */ /* 0x000fe200078e18ff */
[----:B----4-:R-:W-:-:S08]  /*0440*/  DFMA R8, R14, R16, R8 ;  /* 0x000000100e08722b */ /* 0x010fd00000000008 */
[----:B--2---:R-:W-:Y:S01]  /*0450*/  DFMA R12, R20, R18, R8 ;  /* 0x00000012140c722b */ /* 0x004fe20000000008 */
[----:B------:R-:W-:Y:S10]  /*0460*/  @P1 BRA `(.L_x_2) ;  /* 0xfffffffc00601947 */ /* 0x000ff4000383ffff */
.L_x_1:
[----:B------:R-:W-:Y:S05]  /*0470*/  @!P0 BRA `(.L_x_0) ;  /* 0x0000000000d48947 */ /* 0x000fea0003800000 */
[----:B------:R-:W-:Y:S02]  /*0480*/  ISETP.GE.U32.AND P0, PT, R6, 0x4, PT ;  /* 0x000000040600780c */ /* 0x000fe40003f06070 */
[----:B------:R-:W-:-:S04]  /*0490*/  LOP3.LUT R4, R5, 0x3, RZ, 0xc0, !PT ;  /* 0x0000000305047812 */ /* 0x000fc800078ec0ff */
[----:B------:R-:W-:-:S07]  /*04a0*/  ISETP.NE.AND P1, PT, R4, RZ, PT ;  /* 0x000000ff0400720c */ /* 0x000fce0003f25270 */
[----:B------:R-:W-:Y:S06]  /*04b0*/  @!P0 BRA `(.L_x_3) ;  /* 0x0000000000588947 */ /* 0x000fec0003800000 */
[----:B------:R-:W0:Y:S01]  /*04c0*/  LDC.64 R28, c[0x0][0x380] ;  /* 0x0000e000ff1c7b82 */ /* 0x000e220000000a00 */
[----:B------:R-:W-:Y:S01]  /*04d0*/  IADD3 R9, PT, PT, R7, R24, RZ ;  /* 0x0000001807097210 */ /* 0x000fe20007ffe0ff */
[----:B------:R-:W-:-:S06]  /*04e0*/  IMAD R15, R24, R0, R3 ;  /* 0x00000000180f7224 */ /* 0x000fcc00078e0203 */
[----:B------:R-:W1:Y:S01]  /*04f0*/  LDC.64 R10, c[0x0][0x388] ;  /* 0x0000e200ff0a7b82 */ /* 0x000e620000000a00 */
[----:B0-----:R-:W-:-:S05]  /*0500*/  IMAD.WIDE R28, R9, 0x8, R28 ;  /* 0x00000008091c7825 */ /* 0x001fca00078e021c */
[----:B------:R-:W2:Y:S01]  /*0510*/  LDG.E.64 R26, desc[UR4][R28.64] ;  /* 0x000000041c1a7981 */ /* 0x000ea2000c1e1b00 */
[----:B-1----:R-:W-:-:S05]  /*0520*/  IMAD.WIDE R10, R15, 0x8, R10 ;  /* 0x000000080f0a7825 */ /* 0x002fca00078e020a */
[----:B------:R-:W2:Y:S01]  /*0530*/  LDG.E.64 R8, desc[UR4][R10.64] ;  /* 0x000000040a087981 */ /* 0x000ea2000c1e1b00 */
[----:B------:R-:W-:-:S05]  /*0540*/  IMAD.WIDE R16, R0, 0x8, R10 ;  /* 0x0000000800107825 */ /* 0x000fca00078e020a */
[----:B------:R-:W3:Y:S01]  /*0550*/  LDG.E.64 R14, desc[UR4][R16.64] ;  /* 0x00000004100e7981 */ /* 0x000ee2000c1e1b00 */
[----:B------:R-:W-:-:S03]  /*0560*/  IMAD.WIDE R20, R0, 0x8, R16 ;  /* 0x0000000800147825 */ /* 0x000fc600078e0210 */
[----:B------:R-:W3:Y:S04]  /*0570*/  LDG.E.64 R10, desc[UR4][R28.64+0x8] ;  /* 0x000008041c0a7981 */ /* 0x000ee8000c1e1b00 */
[----:B------:R-:W4:Y:S01]  /*0580*/  LDG.E.64 R18, desc[UR4][R20.64] ;  /* 0x0000000414127981 */ /* 0x000f22000c1e1b00 */
[----:B------:R-:W-:-:S03]  /*0590*/  IMAD.WIDE R22, R0, 0x8, R20 ;  /* 0x0000000800167825 */ /* 0x000fc600078e0214 */
[----:B------:R-:W4:Y:S04]  /*05a0*/  LDG.E.64 R16, desc[UR4][R28.64+0x10] ;  /* 0x000010041c107981 */ /* 0x000f28000c1e1b00 */
[----:B------:R-:W5:Y:S04]  /*05b0*/  LDG.E.64 R22, desc[UR4][R22.64] ;  /* 0x0000000416167981 */ /* 0x000f68000c1e1b00 */
[----:B------:R-:W5:Y:S01]  /*05c0*/  LDG.E.64 R20, desc[UR4][R28.64+0x18] ;  /* 0x000018041c147981 */ /* 0x000f62000c1e1b00 */
[----:B------:R-:W-:Y:S01]  /*05d0*/  IADD3 R24, PT, PT, R24, 0x4, RZ ;  /* 0x0000000418187810 */ /* 0x000fe20007ffe0ff */
[----:B--2---:R-:W-:-:S08]  /*05e0*/  DFMA R8, R26, R8, R12 ;  /* 0x000000081a08722b */ /* 0x004fd0000000000c */
[----:B---3--:R-:W-:-:S08]  /*05f0*/  DFMA R8, R10, R14, R8 ;  /* 0x0000000e0a08722b */ /* 0x008fd00000000008 */
[----:B----4-:R-:W-:-:S08]  /*0600*/  DFMA R8, R16, R18, R8 ;  /* 0x000000121008722b */ /* 0x010fd00000000008 */
[----:B-----5:R-:W-:-:S11]  /*0610*/  DFMA R12, R20, R22, R8 ;  /* 0x00000016140c722b */ /* 0x020fd60000000008 */
.L_x_3:
[----:B------:R-:W-:Y:S05]  /*0620*/  @!P1 BRA `(.L_x_0) ;  /* 0x0000000000689947 */ /* 0x000fea0003800000 */
[----:B------:R-:W0:Y:S01]  /*0630*/  LDC.64 R18, c[0x0][0x380] ;  /* 0x0000e000ff127b82 */ /* 0x000e220000000a00 */
[----:B------:R-:W-:Y:S02]  /*0640*/  ISETP.NE.AND P0, PT, R4, 0x1, PT ;  /* 0x000000010400780c */ /* 0x000fe40003f05270 */
[----:B------:R-:W-:-:S04]  /*0650*/  LOP3.LUT R5, R5, 0x1, RZ, 0xc0, !PT ;  /* 0x0000000105057812 */ /* 0x000fc800078ec0ff */
[----:B------:R-:W-:Y:S01]  /*0660*/  ISETP.NE.U32.AND P1, PT, R5, 0x1, PT ;  /* 0x000000010500780c */ /* 0x000fe20003f25070 */
[----:B------:R-:W1:Y:S06]  /*0670*/  LDC.64 R14, c[0x0][0x388] ;  /* 0x0000e200ff0e7b82 */ /* 0x000e6c0000000a00 */
[----:B------:R-:W-:Y:S01]  /*0680*/  @P0 IADD3 R17, PT, PT, R7, R24, RZ ;  /* 0x0000001807110210 */ /* 0x000fe20007ffe0ff */
[C---:B------:R-:W-:Y:S01]  /*0690*/  @P0 IMAD R21, R24.reuse, R0, R3 ;  /* 0x0000000018150224 */ /* 0x040fe200078e0203 */
[----:B------:R-:W2:Y:S08]  /*06a0*/  LDC.64 R10, c[0x0][0x380] ;  /* 0x0000e000ff0a7b82 */ /* 0x000eb00000000a00 */
[----:B------:R-:W3:Y:S01]  /*06b0*/  LDC.64 R8, c[0x0][0x388] ;  /* 0x0000e200ff087b82 */ /* 0x000ee20000000a00 */
[----:B0-----:R-:W-:Y:S01]  /*06c0*/  @P0 IMAD.WIDE R18, R17, 0x8, R18 ;  /* 0x0000000811120825 */ /* 0x001fe200078e0212 */
[----:B------:R-:W-:-:S03]  /*06d0*/  @P0 IADD3 R24, PT, PT, R24, 0x2, RZ ;  /* 0x0000000218180810 */ /* 0x000fc60007ffe0ff */
[----:B-1----:R-:W-:Y:S02]  /*06e0*/  @P0 IMAD.WIDE R20, R21, 0x8, R14 ;  /* 0x0000000815140825 */ /* 0x002fe400078e020e */
[----:B------:R-:W4:Y:S04]  /*06f0*/  @P0 LDG.E.64 R14, desc[UR4][R18.64] ;  /* 0x00000004120e0981 */ /* 0x000f28000c1e1b00 */
[----:B------:R-:W4:Y:S01]  /*0700*/  @P0 LDG.E.64 R4, desc[UR4][R20.64] ;  /* 0x0000000414040981 */ /* 0x000f22000c1e1b00 */
[----:B------:R-:W-:Y:S01]  /*0710*/  @P0 IMAD.WIDE R16, R0, 0x8, R20 ;  /* 0x0000000800100825 */ /* 0x000fe200078e0214 */
[----:B------:R-:W-:Y:S02]  /*0720*/  @!P1 IADD3 R23, PT, PT, R7, R24, RZ ;  /* 0x0000001807179210 */ /* 0x000fe40007ffe0ff */
[----:B------:R-:W5:Y:S01]  /*0730*/  @P0 LDG.E.64 R6, desc[UR4][R18.64+0x8] ;  /* 0x0000080412060981 */ /* 0x000f62000c1e1b00 */
[----:B------:R-:W-:-:S03]  /*0740*/  @!P1 IMAD R25, R24, R0, R3 ;  /* 0x0000000018199224 */ /* 0x000fc600078e0203 */
[----:B------:R-:W5:Y:S01]  /*0750*/  @P0 LDG.E.64 R16, desc[UR4][R16.64] ;  /* 0x0000000410100981 */ /* 0x000f62000c1e1b00 */
[----:B--2---:R-:W-:-:S04]  /*0760*/  @!P1 IMAD.WIDE R10, R23, 0x8, R10 ;  /* 0x00000008170a9825 */ /* 0x004fc800078e020a */
[----:B---3--:R-:W-:Y:S02]  /*0770*/  @!P1 IMAD.WIDE R8, R25, 0x8, R8 ;  /* 0x0000000819089825 */ /* 0x008fe400078e0208 */
[----:B------:R-:W2:Y:S04]  /*0780*/  @!P1 LDG.E.64 R10, desc[UR4][R10.64] ;  /* 0x000000040a0a9981 */ /* 0x000ea8000c1e1b00 */
[----:B------:R-:W2:Y:S01]  /*0790*/  @!P1 LDG.E.64 R8, desc[UR4][R8.64] ;  /* 0x0000000408089981 */ /* 0x000ea2000c1e1b00 */
[----:B----4-:R-:W-:-:S08]  /*07a0*/  @P0 DFMA R4, R14, R4, R12 ;  /* 0x000000040e04022b */ /* 0x010fd0000000000c */
[----:B-----5:R-:W-:-:S08]  /*07b0*/  @P0 DFMA R12, R6, R16, R4 ;  /* 0x00000010060c022b */ /* 0x020fd00000000004 */
[----:B--2---:R-:W-:-:S11]  /*07c0*/  @!P1 DFMA R12, R10, R8, R12 ;  /* 0x000000080a0c922b */ /* 0x004fd6000000000c */
.L_x_0:
[----:B------:R-:W0:Y:S01]  /*07d0*/  LDC.64 R4, c[0x0][0x390] ;  /* 0x0000e400ff047b82 */ /* 0x000e220000000a00 */
[----:B------:R-:W-:-:S04]  /*07e0*/  IMAD R3, R2, R0, R3 ;  /* 0x0000000002037224 */ /* 0x000fc800078e0203 */
[----:B0-----:R-:W-:-:S05]  /*07f0*/  IMAD.WIDE R2, R3, 0x8, R4 ;  /* 0x0000000803027825 */ /* 0x001fca00078e0204 */
[----:B------:R-:W-:Y:S01]  /*0800*/  STG.E.64 desc[UR4][R2.64], R12 ;  /* 0x0000000c02007986 */ /* 0x000fe2000c101b04 */
[----:B------:R-:W-:Y:S05]  /*0810*/  EXIT ;  /* 0x000000000000794d */ /* 0x000fea0003800000 */
.L_x_4:
[----:B------:R-:W-:-:S00]  /*0820*/  BRA `(.L_x_4) ;  /* 0xfffffffc00fc7947 */ /* 0x000fc0000383ffff */
[----:B------:R-:W-:-:S00]  /*0830*/  NOP ;  /* 0x0000000000007918 */ /* 0x000fc00000000000 */
        /* <DEDUP_REMOVED lines=12> */
.L_x_6:


//--------------------- .text._Z8init_GPUPdii     --------------------------
	.section	.text._Z8init_GPUPdii,"ax",@progbits
	.align	128
        .global         _Z8init_GPUPdii
        .type           _Z8init_GPUPdii,@function
        .size           _Z8init_GPUPdii,(.L_x_7 - _Z8init_GPUPdii)
        .other          _Z8init_GPUPdii,@"STO_CUDA_ENTRY STV_DEFAULT"
_Z8init_GPUPdii:
.text._Z8init_GPUPdii:
[----:B------:R-:W-:Y:S01]  /*0000*/  LDC R1, c[0x0][0x37c] ;  /* 0x0000df00ff017b82 */ /* 0x000fe20000000800 */
[----:B------:R-:W0:Y:S07]  /*0010*/  S2R R3, SR_TID.Y ;  /* 0x0000000000037919 */ /* 0x000e2e0000002200 */
[----:B------:R-:W1:Y:S01]  /*0020*/  LDC R5, c[0x0][0x360] ;  /* 0x0000d800ff057b82 */ /* 0x000e620000000800 */
[----:B------:R-:W2:Y:S01]  /*0030*/  LDCU.64 UR6, c[0x0][0x388] ;  /* 0x00007100ff0677ac */ /* 0x000ea20008000a00 */
[----:B------:R-:W1:Y:S06]  /*0040*/  S2R R0, SR_TID.X ;  /* 0x0000000000007919 */ /* 0x000e6c0000002100 */
[----:B------:R-:W0:Y:S08]  /*0050*/  S2UR UR5, SR_CTAID.Y ;  /* 0x00000000000579c3 */ /* 0x000e300000002600 */
[----:B------:R-:W0:Y:S08]  /*0060*/  LDC R2, c[0x0][0x364] ;  /* 0x0000d900ff027b82 */ /* 0x000e300000000800 */
[----:B------:R-:W1:Y:S01]  /*0070*/  S2UR UR4, SR_CTAID.X ;  /* 0x00000000000479c3 */ /* 0x000e620000002500 */
[----:B0-----:R-:W-:-:S05]  /*0080*/  IMAD R3, R2, UR5, R3 ;  /* 0x0000000502037c24 */ /* 0x001fca000f8e0203 */
[----:B--2---:R-:W-:Y:S01]  /*0090*/  ISETP.GE.AND P0, PT, R3, UR7, PT ;  /* 0x0000000703007c0c */ /* 0x004fe2000bf06270 */
[----:B-1----:R-:W-:-:S05]  /*00a0*/  IMAD R0, R5, UR4, R0 ;  /* 0x0000000405007c24 */ /* 0x002fca000f8e0200 */
[----:B------:R-:W-:-:S13]  /*00b0*/  ISETP.GE.OR P0, PT, R0, UR6, P0 ;  /* 0x0000000600007c0c */ /* 0x000fda0008706670 */
[----:B------:R-:W-:Y:S05]  /*00c0*/  @P0 EXIT ;  /* 0x000000000000094d */ /* 0x000fea0003800000 */
[----:B------:R-:W0:Y:S01]  /*00d0*/  LDC.64 R4, c[0x0][0x380] ;  /* 0x0000e000ff047b82 */ /* 0x000e220000000a00 */
[----:B------:R-:W-:Y:S01]  /*00e0*/  IMAD R7, R0, UR7, R3 ;  /* 0x0000000700077c24 */ /* 0x000fe2000f8e0203 */
[----:B------:R-:W1:Y:S03]  /*00f0*/  LDCU.64 UR4, c[0x0][0x358] ;  /* 0x00006b00ff0477ac */ /* 0x000e660008000a00 */
[----:B------:R-:W1:Y:S01]  /*0100*/  I2F.F64 R2, R7 ;  /* 0x0000000700027312 */ /* 0x000e620000201c00 */
[----:B0-----:R-:W-:-:S05]  /*0110*/  IMAD.WIDE R4, R7, 0x8, R4 ;  /* 0x0000000807047825 */ /* 0x001fca00078e0204 */
[----:B-1----:R-:W-:Y:S01]  /*0120*/  STG.E.64 desc[UR4][R4.64], R2 ;  /* 0x0000000204007986 */ /* 0x002fe2000c101b04 */
[----:B------:R-:W-:Y:S05]  /*0130*/  EXIT ;  /* 0x000000000000794d */ /* 0x000fea0003800000 */
.L_x_5:
        /* <DEDUP_REMOVED lines=12> */
.L_x_7:


//--------------------- .nv.shared.reserved.0     --------------------------
	.section	.nv.shared.reserved.0,"aw",@nobits
	.weak		__nv_reservedSMEM_offset_0_alias
	.size		__nv_reservedSMEM_offset_0_alias, 0, 64
	.other		__nv_reservedSMEM_offset_0_alias,@"STO_CUDA_RESERVED_SHARED STV_DEFAULT"
__nv_reservedSMEM_offset_0_alias:
	.zero		0
	.zero		64


//--------------------- .nv.constant0._Z8mult_GPUPdS_S_iii --------------------------
	.section	.nv.constant0._Z8mult_GPUPdS_S_iii,"a",@progbits
	.sectionflags	@""
	.align	4
.nv.constant0._Z8mult_GPUPdS_S_iii:
	.zero		932


//--------------------- .nv.constant0._Z8init_GPUPdii --------------------------
	.section	.nv.constant0._Z8init_GPUPdii,"a",@progbits
	.sectionflags	@""
	.align	4
.nv.constant0._Z8init_GPUPdii:
	.zero		912


//--------------------- SYMBOLS --------------------------

	.type		.nv.reservedSmem.offset0,@object
	.size		.nv.reservedSmem.offset0,0x4
